//
// Generated by NVIDIA NVVM Compiler
//
// Compiler Build ID: CL-36424714
// Cuda compilation tools, release 13.0, V13.0.88
// Based on NVVM 20.0.0
//

.version 9.0
.target sm_100
.address_size 64

	// .globl	_Z6conv1dPKfS0_Pfii
// _ZZ6conv1dPKfS0_PfiiE8shared_a has been demoted
// _ZZ6conv1dPKfS0_PfiiE8shared_b has been demoted

.visible .entry _Z6conv1dPKfS0_Pfii(
	.param .u64 .ptr .align 1 _Z6conv1dPKfS0_Pfii_param_0,
	.param .u64 .ptr .align 1 _Z6conv1dPKfS0_Pfii_param_1,
	.param .u64 .ptr .align 1 _Z6conv1dPKfS0_Pfii_param_2,
	.param .u32 _Z6conv1dPKfS0_Pfii_param_3,
	.param .u32 _Z6conv1dPKfS0_Pfii_param_4
)
{
	.reg .pred 	%p<30>;
	.reg .b32 	%r<63>;
	.reg .b32 	%f<102>;
	.reg .b64 	%rd<13>;
	// demoted variable
	.shared .align 4 .b8 _ZZ6conv1dPKfS0_PfiiE8shared_a[48];
	// demoted variable
	.shared .align 4 .b8 _ZZ6conv1dPKfS0_PfiiE8shared_b[16];
	ld.param.u64 	%rd4, [_Z6conv1dPKfS0_Pfii_param_0];
	ld.param.u64 	%rd2, [_Z6conv1dPKfS0_Pfii_param_1];
	ld.param.u64 	%rd3, [_Z6conv1dPKfS0_Pfii_param_2];
	ld.param.u32 	%r23, [_Z6conv1dPKfS0_Pfii_param_3];
	ld.param.u32 	%r24, [_Z6conv1dPKfS0_Pfii_param_4];
	cvta.to.global.u64 	%rd5, %rd4;
	mov.u32 	%r25, %ctaid.x;
	mov.u32 	%r26, %ntid.x;
	mov.u32 	%r1, %tid.x;
	mad.lo.s32 	%r2, %r25, %r26, %r1;
	setp.ge.s32 	%p1, %r2, %r23;
	mul.wide.s32 	%rd6, %r2, 4;
	add.s64 	%rd1, %rd5, %rd6;
	shl.b32 	%r27, %r1, 2;
	mov.u32 	%r28, _ZZ6conv1dPKfS0_PfiiE8shared_a;
	add.s32 	%r3, %r28, %r27;
	@%p1 bra 	$L__BB0_2;
	ld.global.f32 	%f40, [%rd1];
	st.shared.f32 	[%r3], %f40;
	bra.uni 	$L__BB0_3;
$L__BB0_2:
	mov.b32 	%r29, 0;
	st.shared.u32 	[%r3], %r29;
$L__BB0_3:
	setp.ge.s32 	%p2, %r1, %r24;
	@%p2 bra 	$L__BB0_5;
	cvta.to.global.u64 	%rd7, %rd2;
	mul.wide.u32 	%rd8, %r1, 4;
	add.s64 	%rd9, %rd7, %rd8;
	ld.global.f32 	%f41, [%rd9];
	mov.u32 	%r31, _ZZ6conv1dPKfS0_PfiiE8shared_b;
	add.s32 	%r32, %r31, %r27;
	st.shared.f32 	[%r32], %f41;
$L__BB0_5:
	setp.gt.u32 	%p3, %r1, 3;
	@%p3 bra 	$L__BB0_9;
	add.s32 	%r33, %r2, 8;
	setp.ge.s32 	%p4, %r33, %r23;
	mov.f32 	%f79, 0f00000000;
	@%p4 bra 	$L__BB0_8;
	ld.global.f32 	%f79, [%rd1+32];
$L__BB0_8:
	st.shared.f32 	[%r3+32], %f79;
$L__BB0_9:
	setp.ge.s32 	%p5, %r2, %r23;
	bar.sync 	0;
	@%p5 bra 	$L__BB0_52;
	setp.lt.s32 	%p6, %r24, 1;
	mov.f32 	%f81, 0f00000000;
	@%p6 bra 	$L__BB0_51;
	and.b32  	%r4, %r24, 7;
	setp.lt.u32 	%p7, %r24, 8;
	mov.f32 	%f81, 0f00000000;
	mov.b32 	%r61, 0;
	@%p7 bra 	$L__BB0_30;
	and.b32  	%r61, %r24, 2147483640;
	mov.f32 	%f81, 0f00000000;
	mov.b32 	%r59, 0;
	mov.u32 	%r37, _ZZ6conv1dPKfS0_PfiiE8shared_b;
$L__BB0_13:
	.pragma "nounroll";
	add.s32 	%r7, %r59, %r2;
	setp.ge.s32 	%p8, %r7, %r23;
	shl.b32 	%r36, %r59, 2;
	add.s32 	%r8, %r3, %r36;
	add.s32 	%r9, %r37, %r36;
	@%p8 bra 	$L__BB0_15;
	ld.shared.f32 	%f47, [%r8];
	ld.shared.f32 	%f48, [%r9];
	fma.rn.f32 	%f81, %f47, %f48, %f81;
$L__BB0_15:
	add.s32 	%r38, %r7, 1;
	setp.ge.s32 	%p9, %r38, %r23;
	@%p9 bra 	$L__BB0_17;
	ld.shared.f32 	%f49, [%r8+4];
	ld.shared.f32 	%f50, [%r9+4];
	fma.rn.f32 	%f81, %f49, %f50, %f81;
$L__BB0_17:
	add.s32 	%r39, %r7, 2;
	setp.ge.s32 	%p10, %r39, %r23;
	@%p10 bra 	$L__BB0_19;
	ld.shared.f32 	%f51, [%r8+8];
	ld.shared.f32 	%f52, [%r9+8];
	fma.rn.f32 	%f81, %f51, %f52, %f81;
$L__BB0_19:
	add.s32 	%r40, %r7, 3;
	setp.ge.s32 	%p11, %r40, %r23;
	@%p11 bra 	$L__BB0_21;
	ld.shared.f32 	%f53, [%r8+12];
	ld.shared.f32 	%f54, [%r9+12];
	fma.rn.f32 	%f81, %f53, %f54, %f81;
$L__BB0_21:
	add.s32 	%r41, %r7, 4;
	setp.ge.s32 	%p12, %r41, %r23;
	@%p12 bra 	$L__BB0_23;
	ld.shared.f32 	%f55, [%r8+16];
	ld.shared.f32 	%f56, [%r9+16];
	fma.rn.f32 	%f81, %f55, %f56, %f81;
$L__BB0_23:
	add.s32 	%r42, %r7, 5;
	setp.ge.s32 	%p13, %r42, %r23;
	@%p13 bra 	$L__BB0_25;
	ld.shared.f32 	%f57, [%r8+20];
	ld.shared.f32 	%f58, [%r9+20];
	fma.rn.f32 	%f81, %f57, %f58, %f81;
$L__BB0_25:
	add.s32 	%r43, %r7, 6;
	setp.ge.s32 	%p14, %r43, %r23;
	@%p14 bra 	$L__BB0_27;
	ld.shared.f32 	%f59, [%r8+24];
	ld.shared.f32 	%f60, [%r9+24];
	fma.rn.f32 	%f81, %f59, %f60, %f81;
$L__BB0_27:
	add.s32 	%r44, %r7, 7;
	setp.ge.s32 	%p15, %r44, %r23;
	@%p15 bra 	$L__BB0_29;
	ld.shared.f32 	%f61, [%r8+28];
	ld.shared.f32 	%f62, [%r9+28];
	fma.rn.f32 	%f81, %f61, %f62, %f81;
$L__BB0_29:
	add.s32 	%r59, %r59, 8;
	setp.ne.s32 	%p16, %r59, %r61;
	@%p16 bra 	$L__BB0_13;
$L__BB0_30:
	setp.eq.s32 	%p17, %r4, 0;
	@%p17 bra 	$L__BB0_51;
	and.b32  	%r12, %r24, 3;
	setp.lt.u32 	%p18, %r4, 4;
	@%p18 bra 	$L__BB0_41;
	add.s32 	%r13, %r61, %r2;
	setp.ge.s32 	%p19, %r13, %r23;
	shl.b32 	%r45, %r61, 2;
	add.s32 	%r14, %r3, %r45;
	mov.u32 	%r46, _ZZ6conv1dPKfS0_PfiiE8shared_b;
	add.s32 	%r15, %r46, %r45;
	@%p19 bra 	$L__BB0_34;
	ld.shared.f32 	%f64, [%r14];
	ld.shared.f32 	%f65, [%r15];
	fma.rn.f32 	%f81, %f64, %f65, %f81;
$L__BB0_34:
	add.s32 	%r47, %r13, 1;
	setp.ge.s32 	%p20, %r47, %r23;
	@%p20 bra 	$L__BB0_36;
	ld.shared.f32 	%f66, [%r14+4];
	ld.shared.f32 	%f67, [%r15+4];
	fma.rn.f32 	%f81, %f66, %f67, %f81;
$L__BB0_36:
	add.s32 	%r48, %r13, 2;
	setp.ge.s32 	%p21, %r48, %r23;
	@%p21 bra 	$L__BB0_38;
	ld.shared.f32 	%f68, [%r14+8];
	ld.shared.f32 	%f69, [%r15+8];
	fma.rn.f32 	%f81, %f68, %f69, %f81;
$L__BB0_38:
	add.s32 	%r49, %r13, 3;
	setp.ge.s32 	%p22, %r49, %r23;
	@%p22 bra 	$L__BB0_40;
	ld.shared.f32 	%f70, [%r14+12];
	ld.shared.f32 	%f71, [%r15+12];
	fma.rn.f32 	%f81, %f70, %f71, %f81;
$L__BB0_40:
	add.s32 	%r61, %r61, 4;
$L__BB0_41:
	setp.eq.s32 	%p23, %r12, 0;
	@%p23 bra 	$L__BB0_51;
	setp.eq.s32 	%p24, %r12, 1;
	@%p24 bra 	$L__BB0_48;
	add.s32 	%r18, %r61, %r2;
	setp.ge.s32 	%p25, %r18, %r23;
	shl.b32 	%r50, %r61, 2;
	add.s32 	%r19, %r3, %r50;
	mov.u32 	%r51, _ZZ6conv1dPKfS0_PfiiE8shared_b;
	add.s32 	%r20, %r51, %r50;
	@%p25 bra 	$L__BB0_45;
	ld.shared.f32 	%f73, [%r19];
	ld.shared.f32 	%f74, [%r20];
	fma.rn.f32 	%f81, %f73, %f74, %f81;
$L__BB0_45:
	add.s32 	%r52, %r18, 1;
	setp.ge.s32 	%p26, %r52, %r23;
	@%p26 bra 	$L__BB0_47;
	ld.shared.f32 	%f75, [%r19+4];
	ld.shared.f32 	%f76, [%r20+4];
	fma.rn.f32 	%f81, %f75, %f76, %f81;
$L__BB0_47:
	add.s32 	%r61, %r61, 2;
$L__BB0_48:
	and.b32  	%r53, %r24, 1;
	setp.eq.b32 	%p27, %r53, 1;
	not.pred 	%p28, %p27;
	@%p28 bra 	$L__BB0_51;
	add.s32 	%r54, %r61, %r2;
	setp.ge.s32 	%p29, %r54, %r23;
	@%p29 bra 	$L__BB0_51;
	shl.b32 	%r55, %r61, 2;
	add.s32 	%r56, %r3, %r55;
	ld.shared.f32 	%f77, [%r56];
	mov.u32 	%r57, _ZZ6conv1dPKfS0_PfiiE8shared_b;
	add.s32 	%r58, %r57, %r55;
	ld.shared.f32 	%f78, [%r58];
	fma.rn.f32 	%f81, %f77, %f78, %f81;
$L__BB0_51:
	cvta.to.global.u64 	%rd10, %rd3;
	add.s64 	%rd12, %rd10, %rd6;
	st.global.f32 	[%rd12], %f81;
$L__BB0_52:
	ret;

}


// ===== COMPILED SASS (sm_100) =====

	.target	sm_100

	.elftype	@"ET_EXEC"


//--------------------- .note.nv.tkinfo           --------------------------
	.section	.note.nv.tkinfo,"",@"SHT_NOTE"
	.sectionflags	@"SHF_NOTE_NV_TKINFO"
	.tkinfo
        /*0018*/ 	.word	0x00000002
        /*0030*/ 	.string	""
        /*0030*/ 	.string	"ptxas"
        /*0030*/ 	.string	"Cuda compilation tools, release 13.0, V13.0.88"
        /*0030*/ 	.string	"Build cuda_13.0.r13.0/compiler.36424714_0"
        /*0030*/ 	.string	"-arch sm_100 -m 64 "



//--------------------- .note.nv.cuinfo           --------------------------
	.section	.note.nv.cuinfo,"",@"SHT_NOTE"
	.sectionflags	@"SHF_NOTE_NV_CUINFO"
        /*0018*/ 	.short	0x0002
        /*001a*/ 	.short	0x0064
        /*001c*/ 	.short	0x0082
	.zero		2


//--------------------- .nv.info                  --------------------------
	.section	.nv.info,"",@"SHT_CUDA_INFO"
	.align	4


	//----- nvinfo : EIATTR_REGCOUNT
	.align		4
        /*0000*/ 	.byte	0x04, 0x2f
        /*0002*/ 	.short	(.L_1 - .L_0)
	.align		4
.L_0:
        /*0004*/ 	.word	index@(_Z6conv1dPKfS0_Pfii)
        /*0008*/ 	.word	0x00000018


	//----- nvinfo : EIATTR_FRAME_SIZE
	.align		4
.L_1:
        /*000c*/ 	.byte	0x04, 0x11
        /*000e*/ 	.short	(.L_3 - .L_2)
	.align		4
.L_2:
        /*0010*/ 	.word	index@(_Z6conv1dPKfS0_Pfii)
        /*0014*/ 	.word	0x00000000


	//----- nvinfo : EIATTR_MIN_STACK_SIZE
	.align		4
.L_3:
        /*0018*/ 	.byte	0x04, 0x12
        /*001a*/ 	.short	(.L_5 - .L_4)
	.align		4
.L_4:
        /*001c*/ 	.word	index@(_Z6conv1dPKfS0_Pfii)
        /*0020*/ 	.word	0x00000000
.L_5:


//--------------------- .nv.compat                --------------------------
	.section	.nv.compat,"",@"SHT_CUDA_COMPAT_INFO"
	.align	4
        /*0000*/ 	.byte	0x02, 0x09, 0x00, 0x00, 0x02, 0x02, 0x01, 0x00, 0x02, 0x05, 0x05, 0x00, 0x03, 0x07, 0x01, 0x01
        /*0010*/ 	.byte	0x02, 0x03, 0x00, 0x00, 0x02, 0x06, 0x01, 0x00, 0x04, 0x0b, 0x08, 0x00, 0x09, 0x00, 0x00, 0x00
        /*0020*/ 	.byte	0x00, 0x00, 0x00, 0x00


//--------------------- .nv.info._Z6conv1dPKfS0_Pfii --------------------------
	.section	.nv.info._Z6conv1dPKfS0_Pfii,"",@"SHT_CUDA_INFO"
	.sectionflags	@""
	.align	4


	//----- nvinfo : EIATTR_CUDA_API_VERSION
	.align		4
        /*0000*/ 	.byte	0x04, 0x37
        /*0002*/ 	.short	(.L_7 - .L_6)
.L_6:
        /*0004*/ 	.word	0x00000082


	//----- nvinfo : EIATTR_KPARAM_INFO
	.align		4
.L_7:
        /*0008*/ 	.byte	0x04, 0x17
        /*000a*/ 	.short	(.L_9 - .L_8)
.L_8:
        /*000c*/ 	.word	0x00000000
        /*0010*/ 	.short	0x0004
        /*0012*/ 	.short	0x001c
        /*0014*/ 	.byte	0x00, 0xf0, 0x11, 0x00


	//----- nvinfo : EIATTR_KPARAM_INFO
	.align		4
.L_9:
        /*0018*/ 	.byte	0x04, 0x17
        /*001a*/ 	.short	(.L_11 - .L_10)
.L_10:
        /*001c*/ 	.word	0x00000000
        /*0020*/ 	.short	0x0003
        /*0022*/ 	.short	0x0018
        /*0024*/ 	.byte	0x00, 0xf0, 0x11, 0x00


	//----- nvinfo : EIATTR_KPARAM_INFO
	.align		4
.L_11:
        /*0028*/ 	.byte	0x04, 0x17
        /*002a*/ 	.short	(.L_13 - .L_12)
.L_12:
        /*002c*/ 	.word	0x00000000
        /*0030*/ 	.short	0x0002
        /*0032*/ 	.short	0x0010
        /*0034*/ 	.byte	0x00, 0xf5, 0x21, 0x00


	//----- nvinfo : EIATTR_KPARAM_INFO
	.align		4
.L_13:
        /*0038*/ 	.byte	0x04, 0x17
        /*003a*/ 	.short	(.L_15 - .L_14)
.L_14:
        /*003c*/ 	.word	0x00000000
        /*0040*/ 	.short	0x0001
        /*0042*/ 	.short	0x0008
        /*0044*/ 	.byte	0x00, 0xf5, 0x21, 0x00


	//----- nvinfo : EIATTR_KPARAM_INFO
	.align		4
.L_15:
        /*0048*/ 	.byte	0x04, 0x17
        /*004a*/ 	.short	(.L_17 - .L_16)
.L_16:
        /*004c*/ 	.word	0x00000000
        /*0050*/ 	.short	0x0000
        /*0052*/ 	.short	0x0000
        /*0054*/ 	.byte	0x00, 0xf5, 0x21, 0x00


	//----- nvinfo : EIATTR_SPARSE_MMA_MASK
	.align		4
.L_17:
        /*0058*/ 	.byte	0x03, 0x50
        /*005a*/ 	.short	0x0000


	//----- nvinfo : EIATTR_MAXREG_COUNT
	.align		4
        /*005c*/ 	.byte	0x03, 0x1b
        /*005e*/ 	.short	0x00ff


	//----- nvinfo : EIATTR_NUM_BARRIERS
	.align		4
        /*0060*/ 	.byte	0x02, 0x4c
        /*0062*/ 	.byte	0x01
	.zero		1


	//----- nvinfo : EIATTR_MERCURY_ISA_VERSION
	.align		4
        /*0064*/ 	.byte	0x03, 0x5f
        /*0066*/ 	.short	0x0101


	//----- nvinfo : EIATTR_VRC_CTA_INIT_COUNT
	.align		4
        /*0068*/ 	.byte	0x02, 0x4a
	.zero		1
	.zero		1


	//----- nvinfo : EIATTR_EXIT_INSTR_OFFSETS
	.align		4
        /*006c*/ 	.byte	0x04, 0x1c
        /*006e*/ 	.short	(.L_19 - .L_18)


	//   ....[0]....
.L_18:
        /*0070*/ 	.word	0x000002a0


	//   ....[1]....
        /*0074*/ 	.word	0x00000b00


	//----- nvinfo : EIATTR_CRS_STACK_SIZE
	.align		4
.L_19:
        /*0078*/ 	.byte	0x04, 0x1e
        /*007a*/ 	.short	(.L_21 - .L_20)
.L_20:
        /*007c*/ 	.word	0x00000000


	//----- nvinfo : EIATTR_CBANK_PARAM_SIZE
	.align		4
.L_21:
        /*0080*/ 	.byte	0x03, 0x19
        /*0082*/ 	.short	0x0020


	//----- nvinfo : EIATTR_PARAM_CBANK
	.align		4
        /*0084*/ 	.byte	0x04, 0x0a
        /*0086*/ 	.short	(.L_23 - .L_22)
	.align		4
.L_22:
        /*0088*/ 	.word	index@(.nv.constant0._Z6conv1dPKfS0_Pfii)
        /*008c*/ 	.short	0x0380
        /*008e*/ 	.short	0x0020


	//----- nvinfo : EIATTR_SW_WAR
	.align		4
.L_23:
        /*0090*/ 	.byte	0x04, 0x36
        /*0092*/ 	.short	(.L_25 - .L_24)
.L_24:
        /*0094*/ 	.word	0x00000008
.L_25:


//--------------------- .nv.callgraph             --------------------------
	.section	.nv.callgraph,"",@"SHT_CUDA_CALLGRAPH"
	.align	4
	.sectionentsize	8
	.align		4
        /*0000*/ 	.word	0x00000000
	.align		4
        /*0004*/ 	.word	0xffffffff
	.align		4
        /*0008*/ 	.word	0x00000000
	.align		4
        /*000c*/ 	.word	0xfffffffe
	.align		4
        /*0010*/ 	.word	0x00000000
	.align		4
        /*0014*/ 	.word	0xfffffffd
	.align		4
        /*0018*/ 	.word	0x00000000
	.align		4
        /*001c*/ 	.word	0xfffffffc


//--------------------- .text._Z6conv1dPKfS0_Pfii --------------------------
	.section	.text._Z6conv1dPKfS0_Pfii,"ax",@progbits
	.align	128
        .global         _Z6conv1dPKfS0_Pfii
        .type           _Z6conv1dPKfS0_Pfii,@function
        .size           _Z6conv1dPKfS0_Pfii,(.L_x_13 - _Z6conv1dPKfS0_Pfii)
        .other          _Z6conv1dPKfS0_Pfii,@"STO_CUDA_ENTRY STV_DEFAULT"
_Z6conv1dPKfS0_Pfii:
.text._Z6conv1dPKfS0_Pfii:
[----:B------:R-:W-:Y:S01]  /*0000*/  LDC R1, c[0x0][0x37c] ;  /* 0x0000df00ff017b82 */ /* 0x000fe20000000800 */
[----:B------:R-:W0:Y:S07]  /*0010*/  S2R R9, SR_TID.X ;  /* 0x0000000000097919 */ /* 0x000e2e0000002100 */
[----:B------:R-:W0:Y:S01]  /*0020*/  S2UR UR4, SR_CTAID.X ;  /* 0x00000000000479c3 */ /* 0x000e220000002500 */
[----:B------:R-:W1:Y:S01]  /*0030*/  LDCU UR5, c[0x0][0x398] ;  /* 0x00007300ff0577ac */ /* 0x000e620008000800 */
[----:B------:R-:W2:Y:S06]  /*0040*/  LDCU.64 UR10, c[0x0][0x358] ;  /* 0x00006b00ff0a77ac */ /* 0x000eac0008000a00 */
[----:B------:R-:W0:Y:S01]  /*0050*/  LDC R0, c[0x0][0x360] ;  /* 0x0000d800ff007b82 */ /* 0x000e220000000800 */
[----:B------:R-:W3:Y:S07]  /*0060*/  LDCU UR12, c[0x0][0x39c] ;  /* 0x00007380ff0c77ac */ /* 0x000eee0008000800 */
[----:B------:R-:W4:Y:S01]  /*0070*/  LDC.64 R4, c[0x0][0x380] ;  /* 0x0000e000ff047b82 */ /* 0x000f220000000a00 */
[----:B0-----:R-:W-:-:S05]  /*0080*/  IMAD R0, R0, UR4, R9 ;  /* 0x0000000400007c24 */ /* 0x001fca000f8e0209 */
[C---:B-1----:R-:W-:Y:S01]  /*0090*/  ISETP.GE.AND P0, PT, R0.reuse, UR5, PT ;  /* 0x0000000500007c0c */ /* 0x042fe2000bf06270 */
[----:B----4-:R-:W-:-:S12]  /*00a0*/  IMAD.WIDE R4, R0, 0x4, R4 ;  /* 0x0000000400047825 */ /* 0x010fd800078e0204 */
[----:B--2---:R-:W2:Y:S01]  /*00b0*/  @!P0 LDG.E R3, desc[UR10][R4.64] ;  /* 0x0000000a04038981 */ /* 0x004ea2000c1e1900 */
[----:B------:R-:W0:Y:S01]  /*00c0*/  S2UR UR9, SR_CgaCtaId ;  /* 0x00000000000979c3 */ /* 0x000e220000008800 */
[----:B------:R-:W-:Y:S01]  /*00d0*/  UMOV UR6, 0x400 ;  /* 0x0000040000067882 */ /* 0x000fe20000000000 */
[C---:B---3--:R-:W-:Y:S01]  /*00e0*/  ISETP.GE.AND P1, PT, R9.reuse, UR12, PT ;  /* 0x0000000c09007c0c */ /* 0x048fe2000bf26270 */
[----:B------:R-:W-:Y:S01]  /*00f0*/  BSSY.RECONVERGENT B0, `(.L_x_0) ;  /* 0x000000e000007945 */ /* 0x000fe20003800200 */
[----:B------:R-:W-:Y:S01]  /*0100*/  ISETP.GT.U32.AND P2, PT, R9, 0x3, PT ;  /* 0x000000030900780c */ /* 0x000fe20003f44070 */
[----:B0-----:R-:W-:-:S06]  /*0110*/  ULEA UR4, UR9, UR6, 0x18 ;  /* 0x0000000609047291 */ /* 0x001fcc000f8ec0ff */
[----:B------:R-:W-:-:S05]  /*0120*/  LEA R2, R9, UR4, 0x2 ;  /* 0x0000000409027c11 */ /* 0x000fca000f8e10ff */
[----:B--2---:R0:W-:Y:S04]  /*0130*/  @!P0 STS [R2], R3 ;  /* 0x0000000302008388 */ /* 0x0041e80000000800 */
[----:B------:R0:W-:Y:S01]  /*0140*/  @P0 STS [R2], RZ ;  /* 0x000000ff02000388 */ /* 0x0001e20000000800 */
[----:B------:R-:W-:Y:S05]  /*0150*/  @P1 BRA `(.L_x_1) ;  /* 0x00000000001c1947 */ /* 0x000fea0003800000 */
[----:B------:R-:W1:Y:S02]  /*0160*/  LDC.64 R6, c[0x0][0x388] ;  /* 0x0000e200ff067b82 */ /* 0x000e640000000a00 */
[----:B-1----:R-:W-:-:S06]  /*0170*/  IMAD.WIDE.U32 R6, R9, 0x4, R6 ;  /* 0x0000000409067825 */ /* 0x002fcc00078e0006 */
[----:B------:R-:W2:Y:S01]  /*0180*/  LDG.E R6, desc[UR10][R6.64] ;  /* 0x0000000a06067981 */ /* 0x000ea2000c1e1900 */
[----:B------:R-:W-:-:S04]  /*0190*/  UIADD3 UR4, UPT, UPT, UR6, 0x30, URZ ;  /* 0x0000003006047890 */ /* 0x000fc8000fffe0ff */
[----:B------:R-:W-:-:S06]  /*01a0*/  ULEA UR4, UR9, UR4, 0x18 ;  /* 0x0000000409047291 */ /* 0x000fcc000f8ec0ff */
[----:B0-----:R-:W-:-:S05]  /*01b0*/  LEA R3, R9, UR4, 0x2 ;  /* 0x0000000409037c11 */ /* 0x001fca000f8e10ff */
[----:B--2---:R1:W-:Y:S02]  /*01c0*/  STS [R3], R6 ;  /* 0x0000000603007388 */ /* 0x0043e40000000800 */
.L_x_1:
[----:B------:R-:W-:Y:S05]  /*01d0*/  BSYNC.RECONVERGENT B0 ;  /* 0x0000000000007941 */ /* 0x000fea0003800200 */
.L_x_0:
[----:B------:R-:W-:Y:S04]  /*01e0*/  BSSY.RECONVERGENT B0, `(.L_x_2) ;  /* 0x000000a000007945 */ /* 0x000fe80003800200 */
[----:B------:R-:W-:Y:S05]  /*01f0*/  @P2 BRA `(.L_x_3) ;  /* 0x0000000000202947 */ /* 0x000fea0003800000 */
[----:B01----:R-:W-:Y:S01]  /*0200*/  VIADD R3, R0, 0x8 ;  /* 0x0000000800037836 */ /* 0x003fe20000000000 */
[----:B------:R-:W-:Y:S04]  /*0210*/  BSSY.RECONVERGENT B1, `(.L_x_4) ;  /* 0x0000005000017945 */ /* 0x000fe80003800200 */
[----:B------:R-:W-:Y:S01]  /*0220*/  ISETP.GE.AND P1, PT, R3, UR5, PT ;  /* 0x0000000503007c0c */ /* 0x000fe2000bf26270 */
[----:B------:R-:W-:-:S12]  /*0230*/  IMAD.MOV.U32 R3, RZ, RZ, RZ ;  /* 0x000000ffff037224 */ /* 0x000fd800078e00ff */
[----:B------:R-:W-:Y:S05]  /*0240*/  @P1 BRA `(.L_x_5) ;  /* 0x0000000000041947 */ /* 0x000fea0003800000 */
[----:B------:R0:W5:Y:S02]  /*0250*/  LDG.E R3, desc[UR10][R4.64+0x20] ;  /* 0x0000200a04037981 */ /* 0x000164000c1e1900 */
.L_x_5:
[----:B------:R-:W-:Y:S05]  /*0260*/  BSYNC.RECONVERGENT B1 ;  /* 0x0000000000017941 */ /* 0x000fea0003800200 */
.L_x_4:
[----:B-----5:R2:W-:Y:S02]  /*0270*/  STS [R2+0x20], R3 ;  /* 0x0000200302007388 */ /* 0x0205e40000000800 */
.L_x_3:
[----:B------:R-:W-:Y:S05]  /*0280*/  BSYNC.RECONVERGENT B0 ;  /* 0x0000000000007941 */ /* 0x000fea0003800200 */
.L_x_2:
[----:B------:R-:W-:Y:S06]  /*0290*/  BAR.SYNC.DEFER_BLOCKING 0x0 ;  /* 0x0000000000007b1d */ /* 0x000fec0000010000 */
[----:B------:R-:W-:Y:S05]  /*02a0*/  @P0 EXIT ;  /* 0x000000000000094d */ /* 0x000fea0003800000 */
[----:B------:R-:W-:Y:S01]  /*02b0*/  UISETP.GE.AND UP0, UPT, UR12, 0x1, UPT ;  /* 0x000000010c00788c */ /* 0x000fe2000bf06270 */
[----:B012---:R-:W-:-:S08]  /*02c0*/  IMAD.MOV.U32 R3, RZ, RZ, RZ ;  /* 0x000000ffff037224 */ /* 0x007fd000078e00ff */
[----:B------:R-:W-:Y:S05]  /*02d0*/  BRA.U !UP0, `(.L_x_6) ;  /* 0x0000000508fc7547 */ /* 0x000fea000b800000 */
[----:B------:R-:W-:Y:S01]  /*02e0*/  UISETP.GE.U32.AND UP0, UPT, UR12, 0x8, UPT ;  /* 0x000000080c00788c */ /* 0x000fe2000bf06070 */
[----:B------:R-:W-:Y:S01]  /*02f0*/  HFMA2 R3, -RZ, RZ, 0, 0 ;  /* 0x00000000ff037431 */ /* 0x000fe200000001ff */
[----:B------:R-:W-:Y:S01]  /*0300*/  ULOP3.LUT UR7, UR12, 0x7, URZ, 0xc0, !UPT ;  /* 0x000000070c077892 */ /* 0x000fe2000f8ec0ff */
[----:B------:R-:W-:-:S03]  /*0310*/  IMAD.MOV.U32 R5, RZ, RZ, RZ ;  /* 0x000000ffff057224 */ /* 0x000fc600078e00ff */
[----:B------:R-:W-:-:S03]  /*0320*/  UISETP.NE.AND UP1, UPT, UR7, URZ, UPT ;  /* 0x000000ff0700728c */ /* 0x000fc6000bf25270 */
[----:B------:R-:W-:Y:S08]  /*0330*/  BRA.U !UP0, `(.L_x_7) ;  /* 0x0000000108d07547 */ /* 0x000ff0000b800000 */
[----:B------:R-:W-:Y:S01]  /*0340*/  ULOP3.LUT UR8, UR12, 0x7ffffff8, URZ, 0xc0, !UPT ;  /* 0x7ffffff80c087892 */ /* 0x000fe2000f8ec0ff */
[----:B------:R-:W-:Y:S01]  /*0350*/  IMAD.MOV.U32 R3, RZ, RZ, RZ ;  /* 0x000000ffff037224 */ /* 0x000fe200078e00ff */
[----:B------:R-:W-:Y:S01]  /*0360*/  UIADD3 UR4, UPT, UPT, UR6, 0x30, URZ ;  /* 0x0000003006047890 */ /* 0x000fe2000fffe0ff */
[----:B------:R-:W-:Y:S01]  /*0370*/  MOV R7, RZ ;  /* 0x000000ff00077202 */ /* 0x000fe20000000f00 */
[----:B------:R-:W0:Y:S02]  /*0380*/  LDCU UR5, c[0x0][0x398] ;  /* 0x00007300ff0577ac */ /* 0x000e240008000800 */
[----:B------:R-:W-:Y:S01]  /*0390*/  IMAD.U32 R5, RZ, RZ, UR8 ;  /* 0x00000008ff057e24 */ /* 0x000fe2000f8e00ff */
[----:B------:R-:W-:-:S12]  /*03a0*/  ULEA UR4, UR9, UR4, 0x18 ;  /* 0x0000000409047291 */ /* 0x000fd8000f8ec0ff */
.L_x_8:
[----:B------:R-:W-:Y:S01]  /*03b0*/  IMAD.IADD R13, R0, 0x1, R7 ;  /* 0x00000001000d7824 */ /* 0x000fe200078e0207 */
[C---:B------:R-:W-:Y:S02]  /*03c0*/  LEA R15, R7.reuse, R2, 0x2 ;  /* 0x00000002070f7211 */ /* 0x040fe400078e10ff */
[----:B------:R-:W-:Y:S01]  /*03d0*/  LEA R4, R7, UR4, 0x2 ;  /* 0x0000000407047c11 */ /* 0x000fe2000f8e10ff */
[C---:B------:R-:W-:Y:S01]  /*03e0*/  VIADD R9, R13.reuse, 0x1 ;  /* 0x000000010d097836 */ /* 0x040fe20000000000 */
[C---:B0-----:R-:W-:Y:S01]  /*03f0*/  ISETP.GE.AND P6, PT, R13.reuse, UR5, PT ;  /* 0x000000050d007c0c */ /* 0x041fe2000bfc6270 */
[C---:B------:R-:W-:Y:S01]  /*0400*/  VIADD R10, R13.reuse, 0x2 ;  /* 0x000000020d0a7836 */ /* 0x040fe20000000000 */
[----:B------:R-:W-:Y:S01]  /*0410*/  IADD3 R11, PT, PT, R13, 0x6, RZ ;  /* 0x000000060d0b7810 */ /* 0x000fe20007ffe0ff */
[----:B------:R-:W-:Y:S01]  /*0420*/  VIADD R7, R7, 0x8 ;  /* 0x0000000807077836 */ /* 0x000fe20000000000 */
[----:B------:R-:W-:Y:S02]  /*0430*/  ISETP.GE.AND P0, PT, R9, UR5, PT ;  /* 0x0000000509007c0c */ /* 0x000fe4000bf06270 */
[----:B------:R-:W-:Y:S01]  /*0440*/  ISETP.GE.AND P1, PT, R10, UR5, PT ;  /* 0x000000050a007c0c */ /* 0x000fe2000bf26270 */
[C---:B------:R-:W-:Y:S01]  /*0450*/  VIADD R10, R13.reuse, 0x4 ;  /* 0x000000040d0a7836 */ /* 0x040fe20000000000 */
[----:B------:R-:W-:-:S02]  /*0460*/  IADD3 R9, PT, PT, R13, 0x3, RZ ;  /* 0x000000030d097810 */ /* 0x000fc40007ffe0ff */
[----:B------:R-:W-:Y:S02]  /*0470*/  ISETP.GE.AND P5, PT, R11, UR5, PT ;  /* 0x000000050b007c0c */ /* 0x000fe4000bfa6270 */
[----:B------:R-:W-:Y:S01]  /*0480*/  ISETP.GE.AND P2, PT, R9, UR5, PT ;  /* 0x0000000509007c0c */ /* 0x000fe2000bf46270 */
[----:B------:R-:W-:Y:S01]  /*0490*/  @!P6 LDS R6, [R15] ;  /* 0x000000000f06e984 */ /* 0x000fe20000000800 */
[----:B------:R-:W-:Y:S01]  /*04a0*/  VIADD R9, R13, 0x5 ;  /* 0x000000050d097836 */ /* 0x000fe20000000000 */
[----:B------:R-:W-:Y:S02]  /*04b0*/  ISETP.GE.AND P3, PT, R10, UR5, PT ;  /* 0x000000050a007c0c */ /* 0x000fe4000bf66270 */
[----:B------:R-:W0:Y:S02]  /*04c0*/  @!P6 LDS R8, [R4] ;  /* 0x000000000408e984 */ /* 0x000e240000000800 */
[----:B------:R-:W-:Y:S01]  /*04d0*/  ISETP.GE.AND P4, PT, R9, UR5, PT ;  /* 0x0000000509007c0c */ /* 0x000fe2000bf86270 */
[----:B------:R-:W-:Y:S01]  /*04e0*/  VIADD R9, R13, 0x7 ;  /* 0x000000070d097836 */ /* 0x000fe20000000000 */
[----:B------:R-:W-:Y:S04]  /*04f0*/  @!P0 LDS R10, [R15+0x4] ;  /* 0x000004000f0a8984 */ /* 0x000fe80000000800 */
[----:B------:R-:W1:Y:S04]  /*0500*/  @!P0 LDS R17, [R4+0x4] ;  /* 0x0000040004118984 */ /* 0x000e680000000800 */
[----:B------:R-:W-:Y:S04]  /*0510*/  @!P1 LDS R12, [R15+0x8] ;  /* 0x000008000f0c9984 */ /* 0x000fe80000000800 */
[----:B------:R-:W2:Y:S04]  /*0520*/  @!P1 LDS R19, [R4+0x8] ;  /* 0x0000080004139984 */ /* 0x000ea80000000800 */
[----:B------:R-:W-:Y:S04]  /*0530*/  @!P2 LDS R14, [R15+0xc] ;  /* 0x00000c000f0ea984 */ /* 0x000fe80000000800 */
[----:B------:R-:W3:Y:S04]  /*0540*/  @!P2 LDS R11, [R4+0xc] ;  /* 0x00000c00040ba984 */ /* 0x000ee80000000800 */
[----:B------:R-:W-:Y:S04]  /*0550*/  @!P4 LDS R16, [R15+0x14] ;  /* 0x000014000f10c984 */ /* 0x000fe80000000800 */
[----:B------:R-:W-:Y:S04]  /*0560*/  @!P5 LDS R18, [R15+0x18] ;  /* 0x000018000f12d984 */ /* 0x000fe80000000800 */
[----:B------:R-:W-:Y:S01]  /*0570*/  @!P5 LDS R13, [R4+0x18] ;  /* 0x00001800040dd984 */ /* 0x000fe20000000800 */
[----:B0-----:R-:W-:Y:S01]  /*0580*/  @!P6 FFMA R3, R6, R8, R3 ;  /* 0x000000080603e223 */ /* 0x001fe20000000003 */
[----:B------:R-:W-:-:S02]  /*0590*/  ISETP.GE.AND P6, PT, R9, UR5, PT ;  /* 0x0000000509007c0c */ /* 0x000fc4000bfc6270 */
[----:B------:R-:W-:Y:S04]  /*05a0*/  @!P3 LDS R6, [R15+0x10] ;  /* 0x000010000f06b984 */ /* 0x000fe80000000800 */
[----:B------:R-:W0:Y:S01]  /*05b0*/  @!P3 LDS R8, [R4+0x10] ;  /* 0x000010000408b984 */ /* 0x000e220000000800 */
[----:B-1----:R-:W-:Y:S01]  /*05c0*/  @!P0 FFMA R3, R10, R17, R3 ;  /* 0x000000110a038223 */ /* 0x002fe20000000003 */
[----:B------:R-:W-:Y:S02]  /*05d0*/  ISETP.NE.AND P0, PT, R7, R5, PT ;  /* 0x000000050700720c */ /* 0x000fe40003f05270 */
[----:B------:R-:W1:Y:S04]  /*05e0*/  @!P4 LDS R9, [R4+0x14] ;  /* 0x000014000409c984 */ /* 0x000e680000000800 */
[----:B------:R-:W-:Y:S01]  /*05f0*/  @!P6 LDS R20, [R15+0x1c] ;  /* 0x00001c000f14e984 */ /* 0x000fe20000000800 */
[----:B--2---:R-:W-:-:S03]  /*0600*/  @!P1 FFMA R3, R12, R19, R3 ;  /* 0x000000130c039223 */ /* 0x004fc60000000003 */
[----:B------:R-:W2:Y:S01]  /*0610*/  @!P6 LDS R21, [R4+0x1c] ;  /* 0x00001c000415e984 */ /* 0x000ea20000000800 */
[----:B---3--:R-:W-:-:S04]  /*0620*/  @!P2 FFMA R3, R14, R11, R3 ;  /* 0x0000000b0e03a223 */ /* 0x008fc80000000003 */
[----:B0-----:R-:W-:-:S04]  /*0630*/  @!P3 FFMA R3, R6, R8, R3 ;  /* 0x000000080603b223 */ /* 0x001fc80000000003 */
[----:B-1----:R-:W-:-:S04]  /*0640*/  @!P4 FFMA R3, R16, R9, R3 ;  /* 0x000000091003c223 */ /* 0x002fc80000000003 */
[----:B------:R-:W-:-:S04]  /*0650*/  @!P5 FFMA R3, R18, R13, R3 ;  /* 0x0000000d1203d223 */ /* 0x000fc80000000003 */
[----:B--2---:R-:W-:Y:S01]  /*0660*/  @!P6 FFMA R3, R20, R21, R3 ;  /* 0x000000151403e223 */ /* 0x004fe20000000003 */
[----:B------:R-:W-:Y:S06]  /*0670*/  @P0 BRA `(.L_x_8) ;  /* 0xfffffffc004c0947 */ /* 0x000fec000383ffff */
.L_x_7:
[----:B------:R-:W-:Y:S05]  /*0680*/  BRA.U !UP1, `(.L_x_6) ;  /* 0x0000000509107547 */ /* 0x000fea000b800000 */
[----:B------:R-:W0:Y:S01]  /*0690*/  LDC R4, c[0x0][0x39c] ;  /* 0x0000e700ff047b82 */ /* 0x000e220000000800 */
[----:B------:R-:W-:Y:S01]  /*06a0*/  UISETP.GE.U32.AND UP0, UPT, UR7, 0x4, UPT ;  /* 0x000000040700788c */ /* 0x000fe2000bf06070 */
[----:B0-----:R-:W-:-:S04]  /*06b0*/  LOP3.LUT R16, R4, 0x3, RZ, 0xc0, !PT ;  /* 0x0000000304107812 */ /* 0x001fc800078ec0ff */
[----:B------:R-:W-:-:S04]  /*06c0*/  ISETP.NE.AND P4, PT, R16, RZ, PT ;  /* 0x000000ff1000720c */ /* 0x000fc80003f85270 */
[----:B------:R-:W-:Y:S09]  /*06d0*/  BRA.U !UP0, `(.L_x_9) ;  /* 0x00000001086c7547 */ /* 0x000ff2000b800000 */
[----:B------:R-:W0:Y:S01]  /*06e0*/  S2R R8, SR_CgaCtaId ;  /* 0x0000000000087919 */ /* 0x000e220000008800 */
[----:B------:R-:W-:Y:S01]  /*06f0*/  IADD3 R6, PT, PT, R0, R5, RZ ;  /* 0x0000000500067210 */ /* 0x000fe20007ffe0ff */
[----:B------:R-:W-:Y:S01]  /*0700*/  IMAD R11, R5, 0x4, R2 ;  /* 0x00000004050b7824 */ /* 0x000fe200078e0202 */
[----:B------:R-:W-:Y:S02]  /*0710*/  MOV R7, 0x400 ;  /* 0x0000040000077802 */ /* 0x000fe40000000f00 */
[C---:B------:R-:W-:Y:S01]  /*0720*/  ISETP.GE.AND P0, PT, R6.reuse, UR5, PT ;  /* 0x0000000506007c0c */ /* 0x040fe2000bf06270 */
[C---:B------:R-:W-:Y:S01]  /*0730*/  VIADD R9, R6.reuse, 0x1 ;  /* 0x0000000106097836 */ /* 0x040fe20000000000 */
[C---:B------:R-:W-:Y:S01]  /*0740*/  IADD3 R10, PT, PT, R6.reuse, 0x2, RZ ;  /* 0x00000002060a7810 */ /* 0x040fe20007ffe0ff */
[----:B------:R-:W-:Y:S02]  /*0750*/  VIADD R7, R7, 0x30 ;  /* 0x0000003007077836 */ /* 0x000fe40000000000 */
[----:B------:R-:W-:Y:S01]  /*0760*/  VIADD R6, R6, 0x3 ;  /* 0x0000000306067836 */ /* 0x000fe20000000000 */
[----:B------:R-:W-:-:S02]  /*0770*/  ISETP.GE.AND P1, PT, R9, UR5, PT ;  /* 0x0000000509007c0c */ /* 0x000fc4000bf26270 */
[----:B------:R-:W-:Y:S02]  /*0780*/  ISETP.GE.AND P2, PT, R10, UR5, PT ;  /* 0x000000050a007c0c */ /* 0x000fe4000bf46270 */
[----:B------:R-:W-:-:S03]  /*0790*/  ISETP.GE.AND P3, PT, R6, UR5, PT ;  /* 0x0000000506007c0c */ /* 0x000fc6000bf66270 */
[----:B------:R-:W-:Y:S08]  /*07a0*/  @!P0 LDS R6, [R11] ;  /* 0x000000000b068984 */ /* 0x000ff00000000800 */
[----:B------:R-:W-:Y:S04]  /*07b0*/  @!P2 LDS R10, [R11+0x8] ;  /* 0x000008000b0aa984 */ /* 0x000fe80000000800 */
[----:B------:R-:W-:Y:S01]  /*07c0*/  @!P3 LDS R12, [R11+0xc] ;  /* 0x00000c000b0cb984 */ /* 0x000fe20000000800 */
[----:B0-----:R-:W-:-:S04]  /*07d0*/  LEA R8, R8, R7, 0x18 ;  /* 0x0000000708087211 */ /* 0x001fc800078ec0ff */
[C---:B------:R-:W-:Y:S01]  /*07e0*/  LEA R13, R5.reuse, R8, 0x2 ;  /* 0x00000008050d7211 */ /* 0x040fe200078e10ff */
[----:B------:R-:W-:Y:S01]  /*07f0*/  VIADD R5, R5, 0x4 ;  /* 0x0000000405057836 */ /* 0x000fe20000000000 */
[----:B------:R-:W-:Y:S04]  /*0800*/  @!P1 LDS R8, [R11+0x4] ;  /* 0x000004000b089984 */ /* 0x000fe80000000800 */
[----:B------:R-:W0:Y:S04]  /*0810*/  @!P0 LDS R7, [R13] ;  /* 0x000000000d078984 */ /* 0x000e280000000800 */
[----:B------:R-:W1:Y:S04]  /*0820*/  @!P1 LDS R14, [R13+0x4] ;  /* 0x000004000d0e9984 */ /* 0x000e680000000800 */
[----:B------:R-:W2:Y:S04]  /*0830*/  @!P2 LDS R9, [R13+0x8] ;  /* 0x000008000d09a984 */ /* 0x000ea80000000800 */
[----:B------:R-:W3:Y:S01]  /*0840*/  @!P3 LDS R15, [R13+0xc] ;  /* 0x00000c000d0fb984 */ /* 0x000ee20000000800 */
[----:B0-----:R-:W-:-:S04]  /*0850*/  @!P0 FFMA R3, R6, R7, R3 ;  /* 0x0000000706038223 */ /* 0x001fc80000000003 */
[----:B-1----:R-:W-:-:S04]  /*0860*/  @!P1 FFMA R3, R8, R14, R3 ;  /* 0x0000000e08039223 */ /* 0x002fc80000000003 */
[----:B--2---:R-:W-:-:S04]  /*0870*/  @!P2 FFMA R3, R10, R9, R3 ;  /* 0x000000090a03a223 */ /* 0x004fc80000000003 */
[----:B---3--:R-:W-:-:S07]  /*0880*/  @!P3 FFMA R3, R12, R15, R3 ;  /* 0x0000000f0c03b223 */ /* 0x008fce0000000003 */
.L_x_9:
[----:B------:R-:W-:Y:S05]  /*0890*/  @!P4 BRA `(.L_x_6) ;  /* 0x00000000008cc947 */ /* 0x000fea0003800000 */
[----:B------:R-:W-:-:S13]  /*08a0*/  ISETP.NE.AND P0, PT, R16, 0x1, PT ;  /* 0x000000011000780c */ /* 0x000fda0003f05270 */
[----:B------:R-:W-:Y:S05]  /*08b0*/  @!P0 BRA `(.L_x_10) ;  /* 0x0000000000448947 */ /* 0x000fea0003800000 */
[----:B------:R-:W0:Y:S01]  /*08c0*/  S2R R8, SR_CgaCtaId ;  /* 0x0000000000087919 */ /* 0x000e220000008800 */
[----:B------:R-:W-:Y:S01]  /*08d0*/  IMAD.IADD R6, R0, 0x1, R5 ;  /* 0x0000000100067824 */ /* 0x000fe200078e0205 */
[----:B------:R-:W-:Y:S01]  /*08e0*/  MOV R7, 0x400 ;  /* 0x0000040000077802 */ /* 0x000fe20000000f00 */
[----:B------:R-:W-:-:S03]  /*08f0*/  IMAD R10, R5, 0x4, R2 ;  /* 0x00000004050a7824 */ /* 0x000fc600078e0202 */
[C---:B------:R-:W-:Y:S01]  /*0900*/  ISETP.GE.AND P0, PT, R6.reuse, UR5, PT ;  /* 0x0000000506007c0c */ /* 0x040fe2000bf06270 */
[----:B------:R-:W-:Y:S01]  /*0910*/  VIADD R7, R7, 0x30 ;  /* 0x0000003007077836 */ /* 0x000fe20000000000 */
[----:B------:R-:W-:-:S04]  /*0920*/  IADD3 R6, PT, PT, R6, 0x1, RZ ;  /* 0x0000000106067810 */ /* 0x000fc80007ffe0ff */
[----:B------:R-:W-:-:S07]  /*0930*/  ISETP.GE.AND P1, PT, R6, UR5, PT ;  /* 0x0000000506007c0c */ /* 0x000fce000bf26270 */
[----:B------:R-:W-:Y:S01]  /*0940*/  @!P0 LDS R6, [R10] ;  /* 0x000000000a068984 */ /* 0x000fe20000000800 */
[----:B0-----:R-:W-:-:S04]  /*0950*/  LEA R8, R8, R7, 0x18 ;  /* 0x0000000708087211 */ /* 0x001fc800078ec0ff */
[C---:B------:R-:W-:Y:S01]  /*0960*/  LEA R11, R5.reuse, R8, 0x2 ;  /* 0x00000008050b7211 */ /* 0x040fe200078e10ff */
[----:B------:R-:W-:Y:S01]  /*0970*/  VIADD R5, R5, 0x2 ;  /* 0x0000000205057836 */ /* 0x000fe20000000000 */
[----:B------:R-:W-:Y:S04]  /*0980*/  @!P1 LDS R8, [R10+0x4] ;  /* 0x000004000a089984 */ /* 0x000fe80000000800 */
[----:B------:R-:W0:Y:S04]  /*0990*/  @!P0 LDS R7, [R11] ;  /* 0x000000000b078984 */ /* 0x000e280000000800 */
[----:B------:R-:W1:Y:S01]  /*09a0*/  @!P1 LDS R9, [R11+0x4] ;  /* 0x000004000b099984 */ /* 0x000e620000000800 */
[----:B0-----:R-:W-:-:S04]  /*09b0*/  @!P0 FFMA R3, R6, R7, R3 ;  /* 0x0000000706038223 */ /* 0x001fc80000000003 */
[----:B-1----:R-:W-:-:S07]  /*09c0*/  @!P1 FFMA R3, R8, R9, R3 ;  /* 0x0000000908039223 */ /* 0x002fce0000000003 */
.L_x_10:
[----:B------:R-:W-:Y:S01]  /*09d0*/  IMAD.IADD R6, R0, 0x1, R5 ;  /* 0x0000000100067824 */ /* 0x000fe200078e0205 */
[----:B------:R-:W-:Y:S01]  /*09e0*/  LOP3.LUT R4, R4, 0x1, RZ, 0xc0, !PT ;  /* 0x0000000104047812 */ /* 0x000fe200078ec0ff */
[----:B------:R-:W-:Y:S03]  /*09f0*/  BSSY.RECONVERGENT B0, `(.L_x_6) ;  /* 0x000000d000007945 */ /* 0x000fe60003800200 */
[----:B------:R-:W-:-:S04]  /*0a00*/  ISETP.GE.AND P0, PT, R6, UR5, PT ;  /* 0x0000000506007c0c */ /* 0x000fc8000bf06270 */
[----:B------:R-:W-:-:S13]  /*0a10*/  ISETP.NE.U32.OR P0, PT, R4, 0x1, P0 ;  /* 0x000000010400780c */ /* 0x000fda0000705470 */
[----:B------:R-:W-:Y:S05]  /*0a20*/  @P0 BRA `(.L_x_11) ;  /* 0x0000000000240947 */ /* 0x000fea0003800000 */
[----:B------:R-:W0:Y:S01]  /*0a30*/  S2R R7, SR_CgaCtaId ;  /* 0x0000000000077919 */ /* 0x000e220000008800 */
[----:B------:R-:W-:Y:S01]  /*0a40*/  MOV R4, 0x400 ;  /* 0x0000040000047802 */ /* 0x000fe20000000f00 */
[----:B------:R-:W-:-:S03]  /*0a50*/  IMAD R2, R5, 0x4, R2 ;  /* 0x0000000405027824 */ /* 0x000fc600078e0202 */
[----:B------:R-:W-:-:S03]  /*0a60*/  IADD3 R4, PT, PT, R4, 0x30, RZ ;  /* 0x0000003004047810 */ /* 0x000fc60007ffe0ff */
[----:B------:R-:W-:Y:S01]  /*0a70*/  LDS R2, [R2] ;  /* 0x0000000002027984 */ /* 0x000fe20000000800 */
[----:B0-----:R-:W-:-:S04]  /*0a80*/  LEA R4, R7, R4, 0x18 ;  /* 0x0000000407047211 */ /* 0x001fc800078ec0ff */
[----:B------:R-:W-:-:S06]  /*0a90*/  LEA R5, R5, R4, 0x2 ;  /* 0x0000000405057211 */ /* 0x000fcc00078e10ff */
[----:B------:R-:W0:Y:S02]  /*0aa0*/  LDS R5, [R5] ;  /* 0x0000000005057984 */ /* 0x000e240000000800 */
[----:B0-----:R-:W-:-:S07]  /*0ab0*/  FFMA R3, R2, R5, R3 ;  /* 0x0000000502037223 */ /* 0x001fce0000000003 */
.L_x_11:
[----:B------:R-:W-:Y:S05]  /*0ac0*/  BSYNC.RECONVERGENT B0 ;  /* 0x0000000000007941 */ /* 0x000fea0003800200 */
.L_x_6:
[----:B------:R-:W0:Y:S02]  /*0ad0*/  LDC.64 R4, c[0x0][0x390] ;  /* 0x0000e400ff047b82 */ /* 0x000e240000000a00 */
[----:B0-----:R-:W-:-:S05]  /*0ae0*/  IMAD.WIDE R4, R0, 0x4, R4 ;  /* 0x0000000400047825 */ /* 0x001fca00078e0204 */
[----:B------:R-:W-:Y:S01]  /*0af0*/  STG.E desc[UR10][R4.64], R3 ;  /* 0x0000000304007986 */ /* 0x000fe2000c10190a */
[----:B------:R-:W-:Y:S05]  /*0b00*/  EXIT ;  /* 0x000000000000794d */ /* 0x000fea0003800000 */
.L_x_12:
[----:B------:R-:W-:-:S00]  /*0b10*/  BRA `(.L_x_12) ;  /* 0xfffffffc00fc7947 */ /* 0x000fc0000383ffff */
[----:B------:R-:W-:-:S00]  /*0b20*/  NOP ;  /* 0x0000000000007918 */ /* 0x000fc00000000000 */
        /* <DEDUP_REMOVED lines=13> */
.L_x_13:


//--------------------- .nv.shared._Z6conv1dPKfS0_Pfii --------------------------
	.section	.nv.shared._Z6conv1dPKfS0_Pfii,"aw",@nobits
	.sectionflags	@""
	.align	4
.nv.shared._Z6conv1dPKfS0_Pfii:
	.zero		1088


//--------------------- .nv.shared.reserved.0     --------------------------
	.section	.nv.shared.reserved.0,"aw",@nobits
	.weak		__nv_reservedSMEM_offset_0_alias
	.size		__nv_reservedSMEM_offset_0_alias, 0, 64
	.other		__nv_reservedSMEM_offset_0_alias,@"STO_CUDA_RESERVED_SHARED STV_DEFAULT"
__nv_reservedSMEM_offset_0_alias:
	.zero		0
	.zero		64


//--------------------- .nv.constant0._Z6conv1dPKfS0_Pfii --------------------------
	.section	.nv.constant0._Z6conv1dPKfS0_Pfii,"a",@progbits
	.sectionflags	@""
	.align	4
.nv.constant0._Z6conv1dPKfS0_Pfii:
	.zero		928


//--------------------- SYMBOLS --------------------------

	.type		.nv.reservedSmem.offset0,@object
	.size		.nv.reservedSmem.offset0,0x4
	.type		.nv.reservedSmem.cap,@object
	.size		.nv.reservedSmem.cap,0x4
